//
// Generated by NVIDIA NVVM Compiler
//
// Compiler Build ID: CL-36424714
// Cuda compilation tools, release 13.0, V13.0.88
// Based on NVVM 20.0.0
//

.version 9.0
.target sm_100
.address_size 64

	// .globl	_Z20weighted_sum_partialILj256EEvPdS0_PiS0_mm
.extern .shared .align 16 .b8 sdata[];

.visible .entry _Z20weighted_sum_partialILj256EEvPdS0_PiS0_mm(
	.param .u64 .ptr .align 1 _Z20weighted_sum_partialILj256EEvPdS0_PiS0_mm_param_0,
	.param .u64 .ptr .align 1 _Z20weighted_sum_partialILj256EEvPdS0_PiS0_mm_param_1,
	.param .u64 .ptr .align 1 _Z20weighted_sum_partialILj256EEvPdS0_PiS0_mm_param_2,
	.param .u64 .ptr .align 1 _Z20weighted_sum_partialILj256EEvPdS0_PiS0_mm_param_3,
	.param .u64 _Z20weighted_sum_partialILj256EEvPdS0_PiS0_mm_param_4,
	.param .u64 _Z20weighted_sum_partialILj256EEvPdS0_PiS0_mm_param_5
)
{
	.reg .pred 	%p<7>;
	.reg .b32 	%r<10>;
	.reg .b64 	%rd<26>;
	.reg .b64 	%fd<30>;

	ld.param.u64 	%rd8, [_Z20weighted_sum_partialILj256EEvPdS0_PiS0_mm_param_0];
	ld.param.u64 	%rd9, [_Z20weighted_sum_partialILj256EEvPdS0_PiS0_mm_param_1];
	ld.param.u64 	%rd10, [_Z20weighted_sum_partialILj256EEvPdS0_PiS0_mm_param_2];
	ld.param.u64 	%rd11, [_Z20weighted_sum_partialILj256EEvPdS0_PiS0_mm_param_3];
	ld.param.u64 	%rd12, [_Z20weighted_sum_partialILj256EEvPdS0_PiS0_mm_param_4];
	mov.u32 	%r1, %tid.x;
	cvt.u64.u32 	%rd13, %r1;
	mov.u32 	%r2, %ctaid.x;
	shl.b32 	%r4, %r2, 8;
	cvt.u64.u32 	%rd14, %r4;
	add.s64 	%rd25, %rd14, %rd13;
	shl.b32 	%r5, %r1, 3;
	mov.u32 	%r6, sdata;
	add.s32 	%r3, %r6, %r5;
	mov.b64 	%rd15, 0;
	st.volatile.shared.u64 	[%r3], %rd15;
	setp.ge.u64 	%p1, %rd25, %rd12;
	@%p1 bra 	$L__BB0_3;
	mov.u32 	%r7, %nctaid.x;
	shl.b32 	%r8, %r7, 8;
	cvt.u64.u32 	%rd2, %r8;
	cvta.to.global.u64 	%rd3, %rd11;
	cvta.to.global.u64 	%rd4, %rd10;
	cvta.to.global.u64 	%rd5, %rd8;
$L__BB0_2:
	shl.b64 	%rd16, %rd25, 3;
	add.s64 	%rd17, %rd3, %rd16;
	ld.global.f64 	%fd1, [%rd17];
	shl.b64 	%rd18, %rd25, 2;
	add.s64 	%rd19, %rd4, %rd18;
	ld.global.u32 	%r9, [%rd19];
	mul.wide.s32 	%rd20, %r9, 8;
	add.s64 	%rd21, %rd5, %rd20;
	ld.global.f64 	%fd2, [%rd21];
	ld.volatile.shared.f64 	%fd3, [%r3];
	fma.rn.f64 	%fd4, %fd1, %fd2, %fd3;
	st.volatile.shared.f64 	[%r3], %fd4;
	add.s64 	%rd25, %rd25, %rd2;
	setp.lt.u64 	%p2, %rd25, %rd12;
	@%p2 bra 	$L__BB0_2;
$L__BB0_3:
	bar.sync 	0;
	setp.gt.u32 	%p3, %r1, 127;
	@%p3 bra 	$L__BB0_5;
	ld.volatile.shared.f64 	%fd5, [%r3+1024];
	ld.volatile.shared.f64 	%fd6, [%r3];
	add.f64 	%fd7, %fd5, %fd6;
	st.volatile.shared.f64 	[%r3], %fd7;
$L__BB0_5:
	bar.sync 	0;
	setp.gt.u32 	%p4, %r1, 63;
	@%p4 bra 	$L__BB0_7;
	ld.volatile.shared.f64 	%fd8, [%r3+512];
	ld.volatile.shared.f64 	%fd9, [%r3];
	add.f64 	%fd10, %fd8, %fd9;
	st.volatile.shared.f64 	[%r3], %fd10;
$L__BB0_7:
	bar.sync 	0;
	setp.gt.u32 	%p5, %r1, 31;
	@%p5 bra 	$L__BB0_10;
	ld.volatile.shared.f64 	%fd11, [%r3+256];
	ld.volatile.shared.f64 	%fd12, [%r3];
	add.f64 	%fd13, %fd11, %fd12;
	st.volatile.shared.f64 	[%r3], %fd13;
	ld.volatile.shared.f64 	%fd14, [%r3+128];
	ld.volatile.shared.f64 	%fd15, [%r3];
	add.f64 	%fd16, %fd14, %fd15;
	st.volatile.shared.f64 	[%r3], %fd16;
	ld.volatile.shared.f64 	%fd17, [%r3+64];
	ld.volatile.shared.f64 	%fd18, [%r3];
	add.f64 	%fd19, %fd17, %fd18;
	st.volatile.shared.f64 	[%r3], %fd19;
	ld.volatile.shared.f64 	%fd20, [%r3+32];
	ld.volatile.shared.f64 	%fd21, [%r3];
	add.f64 	%fd22, %fd20, %fd21;
	st.volatile.shared.f64 	[%r3], %fd22;
	ld.volatile.shared.f64 	%fd23, [%r3+16];
	ld.volatile.shared.f64 	%fd24, [%r3];
	add.f64 	%fd25, %fd23, %fd24;
	st.volatile.shared.f64 	[%r3], %fd25;
	ld.volatile.shared.f64 	%fd26, [%r3+8];
	ld.volatile.shared.f64 	%fd27, [%r3];
	add.f64 	%fd28, %fd26, %fd27;
	st.volatile.shared.f64 	[%r3], %fd28;
	setp.ne.s32 	%p6, %r1, 0;
	@%p6 bra 	$L__BB0_10;
	ld.volatile.shared.f64 	%fd29, [sdata];
	cvta.to.global.u64 	%rd22, %rd9;
	mul.wide.u32 	%rd23, %r2, 8;
	add.s64 	%rd24, %rd22, %rd23;
	st.global.f64 	[%rd24], %fd29;
$L__BB0_10:
	ret;

}
	// .globl	_Z14cuda_reductionILj256EEvPdS0_m
.visible .entry _Z14cuda_reductionILj256EEvPdS0_m(
	.param .u64 .ptr .align 1 _Z14cuda_reductionILj256EEvPdS0_m_param_0,
	.param .u64 .ptr .align 1 _Z14cuda_reductionILj256EEvPdS0_m_param_1,
	.param .u64 _Z14cuda_reductionILj256EEvPdS0_m_param_2
)
{
	.reg .pred 	%p<7>;
	.reg .b32 	%r<9>;
	.reg .b64 	%rd<18>;
	.reg .b64 	%fd<29>;

	ld.param.u64 	%rd6, [_Z14cuda_reductionILj256EEvPdS0_m_param_0];
	ld.param.u64 	%rd7, [_Z14cuda_reductionILj256EEvPdS0_m_param_1];
	ld.param.u64 	%rd8, [_Z14cuda_reductionILj256EEvPdS0_m_param_2];
	mov.u32 	%r1, %tid.x;
	cvt.u64.u32 	%rd9, %r1;
	mov.u32 	%r2, %ctaid.x;
	shl.b32 	%r4, %r2, 8;
	cvt.u64.u32 	%rd10, %r4;
	add.s64 	%rd17, %rd10, %rd9;
	shl.b32 	%r5, %r1, 3;
	mov.u32 	%r6, sdata;
	add.s32 	%r3, %r6, %r5;
	mov.b64 	%rd11, 0;
	st.volatile.shared.u64 	[%r3], %rd11;
	setp.ge.u64 	%p1, %rd17, %rd8;
	@%p1 bra 	$L__BB1_3;
	mov.u32 	%r7, %nctaid.x;
	shl.b32 	%r8, %r7, 8;
	cvt.u64.u32 	%rd2, %r8;
	cvta.to.global.u64 	%rd3, %rd6;
$L__BB1_2:
	shl.b64 	%rd12, %rd17, 3;
	add.s64 	%rd13, %rd3, %rd12;
	ld.global.f64 	%fd1, [%rd13];
	ld.volatile.shared.f64 	%fd2, [%r3];
	add.f64 	%fd3, %fd1, %fd2;
	st.volatile.shared.f64 	[%r3], %fd3;
	add.s64 	%rd17, %rd17, %rd2;
	setp.lt.u64 	%p2, %rd17, %rd8;
	@%p2 bra 	$L__BB1_2;
$L__BB1_3:
	bar.sync 	0;
	setp.gt.u32 	%p3, %r1, 127;
	@%p3 bra 	$L__BB1_5;
	ld.volatile.shared.f64 	%fd4, [%r3+1024];
	ld.volatile.shared.f64 	%fd5, [%r3];
	add.f64 	%fd6, %fd4, %fd5;
	st.volatile.shared.f64 	[%r3], %fd6;
$L__BB1_5:
	bar.sync 	0;
	setp.gt.u32 	%p4, %r1, 63;
	@%p4 bra 	$L__BB1_7;
	ld.volatile.shared.f64 	%fd7, [%r3+512];
	ld.volatile.shared.f64 	%fd8, [%r3];
	add.f64 	%fd9, %fd7, %fd8;
	st.volatile.shared.f64 	[%r3], %fd9;
$L__BB1_7:
	bar.sync 	0;
	setp.gt.u32 	%p5, %r1, 31;
	@%p5 bra 	$L__BB1_10;
	ld.volatile.shared.f64 	%fd10, [%r3+256];
	ld.volatile.shared.f64 	%fd11, [%r3];
	add.f64 	%fd12, %fd10, %fd11;
	st.volatile.shared.f64 	[%r3], %fd12;
	ld.volatile.shared.f64 	%fd13, [%r3+128];
	ld.volatile.shared.f64 	%fd14, [%r3];
	add.f64 	%fd15, %fd13, %fd14;
	st.volatile.shared.f64 	[%r3], %fd15;
	ld.volatile.shared.f64 	%fd16, [%r3+64];
	ld.volatile.shared.f64 	%fd17, [%r3];
	add.f64 	%fd18, %fd16, %fd17;
	st.volatile.shared.f64 	[%r3], %fd18;
	ld.volatile.shared.f64 	%fd19, [%r3+32];
	ld.volatile.shared.f64 	%fd20, [%r3];
	add.f64 	%fd21, %fd19, %fd20;
	st.volatile.shared.f64 	[%r3], %fd21;
	ld.volatile.shared.f64 	%fd22, [%r3+16];
	ld.volatile.shared.f64 	%fd23, [%r3];
	add.f64 	%fd24, %fd22, %fd23;
	st.volatile.shared.f64 	[%r3], %fd24;
	ld.volatile.shared.f64 	%fd25, [%r3+8];
	ld.volatile.shared.f64 	%fd26, [%r3];
	add.f64 	%fd27, %fd25, %fd26;
	st.volatile.shared.f64 	[%r3], %fd27;
	setp.ne.s32 	%p6, %r1, 0;
	@%p6 bra 	$L__BB1_10;
	ld.volatile.shared.f64 	%fd28, [sdata];
	cvta.to.global.u64 	%rd14, %rd7;
	mul.wide.u32 	%rd15, %r2, 8;
	add.s64 	%rd16, %rd14, %rd15;
	st.global.f64 	[%rd16], %fd28;
$L__BB1_10:
	ret;

}


// ===== COMPILED SASS (sm_100) =====

	.target	sm_100

	.elftype	@"ET_EXEC"


//--------------------- .note.nv.tkinfo           --------------------------
	.section	.note.nv.tkinfo,"",@"SHT_NOTE"
	.sectionflags	@"SHF_NOTE_NV_TKINFO"
	.tkinfo
        /*0018*/ 	.word	0x00000002
        /*0030*/ 	.string	""
        /*0030*/ 	.string	"ptxas"
        /*0030*/ 	.string	"Cuda compilation tools, release 13.0, V13.0.88"
        /*0030*/ 	.string	"Build cuda_13.0.r13.0/compiler.36424714_0"
        /*0030*/ 	.string	"-arch sm_100 -m 64 "



//--------------------- .note.nv.cuinfo           --------------------------
	.section	.note.nv.cuinfo,"",@"SHT_NOTE"
	.sectionflags	@"SHF_NOTE_NV_CUINFO"
        /*0018*/ 	.short	0x0002
        /*001a*/ 	.short	0x0064
        /*001c*/ 	.short	0x0082
	.zero		2


//--------------------- .nv.info                  --------------------------
	.section	.nv.info,"",@"SHT_CUDA_INFO"
	.align	4


	//----- nvinfo : EIATTR_REGCOUNT
	.align		4
        /*0000*/ 	.byte	0x04, 0x2f
        /*0002*/ 	.short	(.L_1 - .L_0)
	.align		4
.L_0:
        /*0004*/ 	.word	index@(_Z20weighted_sum_partialILj256EEvPdS0_PiS0_mm)
        /*0008*/ 	.word	0x00000015


	//----- nvinfo : EIATTR_FRAME_SIZE
	.align		4
.L_1:
        /*000c*/ 	.byte	0x04, 0x11
        /*000e*/ 	.short	(.L_3 - .L_2)
	.align		4
.L_2:
        /*0010*/ 	.word	index@(_Z20weighted_sum_partialILj256EEvPdS0_PiS0_mm)
        /*0014*/ 	.word	0x00000000


	//----- nvinfo : EIATTR_REGCOUNT
	.align		4
.L_3:
        /*0018*/ 	.byte	0x04, 0x2f
        /*001a*/ 	.short	(.L_5 - .L_4)
	.align		4
.L_4:
        /*001c*/ 	.word	index@(_Z14cuda_reductionILj256EEvPdS0_m)
        /*0020*/ 	.word	0x00000010


	//----- nvinfo : EIATTR_FRAME_SIZE
	.align		4
.L_5:
        /*0024*/ 	.byte	0x04, 0x11
        /*0026*/ 	.short	(.L_7 - .L_6)
	.align		4
.L_6:
        /*0028*/ 	.word	index@(_Z14cuda_reductionILj256EEvPdS0_m)
        /*002c*/ 	.word	0x00000000


	//----- nvinfo : EIATTR_MIN_STACK_SIZE
	.align		4
.L_7:
        /*0030*/ 	.byte	0x04, 0x12
        /*0032*/ 	.short	(.L_9 - .L_8)
	.align		4
.L_8:
        /*0034*/ 	.word	index@(_Z14cuda_reductionILj256EEvPdS0_m)
        /*0038*/ 	.word	0x00000000


	//----- nvinfo : EIATTR_MIN_STACK_SIZE
	.align		4
.L_9:
        /*003c*/ 	.byte	0x04, 0x12
        /*003e*/ 	.short	(.L_11 - .L_10)
	.align		4
.L_10:
        /*0040*/ 	.word	index@(_Z20weighted_sum_partialILj256EEvPdS0_PiS0_mm)
        /*0044*/ 	.word	0x00000000
.L_11:


//--------------------- .nv.compat                --------------------------
	.section	.nv.compat,"",@"SHT_CUDA_COMPAT_INFO"
	.align	4
        /*0000*/ 	.byte	0x02, 0x09, 0x00, 0x00, 0x02, 0x02, 0x01, 0x00, 0x02, 0x05, 0x05, 0x00, 0x03, 0x07, 0x01, 0x01
        /*0010*/ 	.byte	0x02, 0x03, 0x00, 0x00, 0x02, 0x06, 0x01, 0x00, 0x04, 0x0b, 0x08, 0x00, 0x01, 0x00, 0x00, 0x00
        /*0020*/ 	.byte	0x00, 0x00, 0x00, 0x00


//--------------------- .nv.info._Z14cuda_reductionILj256EEvPdS0_m --------------------------
	.section	.nv.info._Z14cuda_reductionILj256EEvPdS0_m,"",@"SHT_CUDA_INFO"
	.sectionflags	@""
	.align	4


	//----- nvinfo : EIATTR_CUDA_API_VERSION
	.align		4
        /*0000*/ 	.byte	0x04, 0x37
        /*0002*/ 	.short	(.L_13 - .L_12)
.L_12:
        /*0004*/ 	.word	0x00000082


	//----- nvinfo : EIATTR_KPARAM_INFO
	.align		4
.L_13:
        /*0008*/ 	.byte	0x04, 0x17
        /*000a*/ 	.short	(.L_15 - .L_14)
.L_14:
        /*000c*/ 	.word	0x00000000
        /*0010*/ 	.short	0x0002
        /*0012*/ 	.short	0x0010
        /*0014*/ 	.byte	0x00, 0xf0, 0x21, 0x00


	//----- nvinfo : EIATTR_KPARAM_INFO
	.align		4
.L_15:
        /*0018*/ 	.byte	0x04, 0x17
        /*001a*/ 	.short	(.L_17 - .L_16)
.L_16:
        /*001c*/ 	.word	0x00000000
        /*0020*/ 	.short	0x0001
        /*0022*/ 	.short	0x0008
        /*0024*/ 	.byte	0x00, 0xf5, 0x21, 0x00


	//----- nvinfo : EIATTR_KPARAM_INFO
	.align		4
.L_17:
        /*0028*/ 	.byte	0x04, 0x17
        /*002a*/ 	.short	(.L_19 - .L_18)
.L_18:
        /*002c*/ 	.word	0x00000000
        /*0030*/ 	.short	0x0000
        /*0032*/ 	.short	0x0000
        /*0034*/ 	.byte	0x00, 0xf5, 0x21, 0x00


	//----- nvinfo : EIATTR_SPARSE_MMA_MASK
	.align		4
.L_19:
        /*0038*/ 	.byte	0x03, 0x50
        /*003a*/ 	.short	0x0000


	//----- nvinfo : EIATTR_MAXREG_COUNT
	.align		4
        /*003c*/ 	.byte	0x03, 0x1b
        /*003e*/ 	.short	0x00ff


	//----- nvinfo : EIATTR_NUM_BARRIERS
	.align		4
        /*0040*/ 	.byte	0x02, 0x4c
        /*0042*/ 	.byte	0x01
	.zero		1


	//----- nvinfo : EIATTR_MERCURY_ISA_VERSION
	.align		4
        /*0044*/ 	.byte	0x03, 0x5f
        /*0046*/ 	.short	0x0101


	//----- nvinfo : EIATTR_VRC_CTA_INIT_COUNT
	.align		4
        /*0048*/ 	.byte	0x02, 0x4a
	.zero		1
	.zero		1


	//----- nvinfo : EIATTR_EXIT_INSTR_OFFSETS
	.align		4
        /*004c*/ 	.byte	0x04, 0x1c
        /*004e*/ 	.short	(.L_21 - .L_20)


	//   ....[0]....
.L_20:
        /*0050*/ 	.word	0x000002c0


	//   ....[1]....
        /*0054*/ 	.word	0x00000460


	//   ....[2]....
        /*0058*/ 	.word	0x000004b0


	//----- nvinfo : EIATTR_CRS_STACK_SIZE
	.align		4
.L_21:
        /*005c*/ 	.byte	0x04, 0x1e
        /*005e*/ 	.short	(.L_23 - .L_22)
.L_22:
        /*0060*/ 	.word	0x00000000


	//----- nvinfo : EIATTR_CBANK_PARAM_SIZE
	.align		4
.L_23:
        /*0064*/ 	.byte	0x03, 0x19
        /*0066*/ 	.short	0x0018


	//----- nvinfo : EIATTR_PARAM_CBANK
	.align		4
        /*0068*/ 	.byte	0x04, 0x0a
        /*006a*/ 	.short	(.L_25 - .L_24)
	.align		4
.L_24:
        /*006c*/ 	.word	index@(.nv.constant0._Z14cuda_reductionILj256EEvPdS0_m)
        /*0070*/ 	.short	0x0380
        /*0072*/ 	.short	0x0018


	//----- nvinfo : EIATTR_SW_WAR
	.align		4
.L_25:
        /*0074*/ 	.byte	0x04, 0x36
        /*0076*/ 	.short	(.L_27 - .L_26)
.L_26:
        /*0078*/ 	.word	0x00000008
.L_27:


//--------------------- .nv.info._Z20weighted_sum_partialILj256EEvPdS0_PiS0_mm --------------------------
	.section	.nv.info._Z20weighted_sum_partialILj256EEvPdS0_PiS0_mm,"",@"SHT_CUDA_INFO"
	.sectionflags	@""
	.align	4


	//----- nvinfo : EIATTR_CUDA_API_VERSION
	.align		4
        /*0000*/ 	.byte	0x04, 0x37
        /*0002*/ 	.short	(.L_29 - .L_28)
.L_28:
        /*0004*/ 	.word	0x00000082


	//----- nvinfo : EIATTR_KPARAM_INFO
	.align		4
.L_29:
        /*0008*/ 	.byte	0x04, 0x17
        /*000a*/ 	.short	(.L_31 - .L_30)
.L_30:
        /*000c*/ 	.word	0x00000000
        /*0010*/ 	.short	0x0005
        /*0012*/ 	.short	0x0028
        /*0014*/ 	.byte	0x00, 0xf0, 0x21, 0x00


	//----- nvinfo : EIATTR_KPARAM_INFO
	.align		4
.L_31:
        /*0018*/ 	.byte	0x04, 0x17
        /*001a*/ 	.short	(.L_33 - .L_32)
.L_32:
        /*001c*/ 	.word	0x00000000
        /*0020*/ 	.short	0x0004
        /*0022*/ 	.short	0x0020
        /*0024*/ 	.byte	0x00, 0xf0, 0x21, 0x00


	//----- nvinfo : EIATTR_KPARAM_INFO
	.align		4
.L_33:
        /*0028*/ 	.byte	0x04, 0x17
        /*002a*/ 	.short	(.L_35 - .L_34)
.L_34:
        /*002c*/ 	.word	0x00000000
        /*0030*/ 	.short	0x0003
        /*0032*/ 	.short	0x0018
        /*0034*/ 	.byte	0x00, 0xf5, 0x21, 0x00


	//----- nvinfo : EIATTR_KPARAM_INFO
	.align		4
.L_35:
        /*0038*/ 	.byte	0x04, 0x17
        /*003a*/ 	.short	(.L_37 - .L_36)
.L_36:
        /*003c*/ 	.word	0x00000000
        /*0040*/ 	.short	0x0002
        /*0042*/ 	.short	0x0010
        /*0044*/ 	.byte	0x00, 0xf5, 0x21, 0x00


	//----- nvinfo : EIATTR_KPARAM_INFO
	.align		4
.L_37:
        /*0048*/ 	.byte	0x04, 0x17
        /*004a*/ 	.short	(.L_39 - .L_38)
.L_38:
        /*004c*/ 	.word	0x00000000
        /*0050*/ 	.short	0x0001
        /*0052*/ 	.short	0x0008
        /*0054*/ 	.byte	0x00, 0xf5, 0x21, 0x00


	//----- nvinfo : EIATTR_KPARAM_INFO
	.align		4
.L_39:
        /*0058*/ 	.byte	0x04, 0x17
        /*005a*/ 	.short	(.L_41 - .L_40)
.L_40:
        /*005c*/ 	.word	0x00000000
        /*0060*/ 	.short	0x0000
        /*0062*/ 	.short	0x0000
        /*0064*/ 	.byte	0x00, 0xf5, 0x21, 0x00


	//----- nvinfo : EIATTR_SPARSE_MMA_MASK
	.align		4
.L_41:
        /*0068*/ 	.byte	0x03, 0x50
        /*006a*/ 	.short	0x0000


	//----- nvinfo : EIATTR_MAXREG_COUNT
	.align		4
        /*006c*/ 	.byte	0x03, 0x1b
        /*006e*/ 	.short	0x00ff


	//----- nvinfo : EIATTR_NUM_BARRIERS
	.align		4
        /*0070*/ 	.byte	0x02, 0x4c
        /*0072*/ 	.byte	0x01
	.zero		1


	//----- nvinfo : EIATTR_MERCURY_ISA_VERSION
	.align		4
        /*0074*/ 	.byte	0x03, 0x5f
        /*0076*/ 	.short	0x0101


	//----- nvinfo : EIATTR_VRC_CTA_INIT_COUNT
	.align		4
        /*0078*/ 	.byte	0x02, 0x4a
	.zero		1
	.zero		1


	//----- nvinfo : EIATTR_EXIT_INSTR_OFFSETS
	.align		4
        /*007c*/ 	.byte	0x04, 0x1c
        /*007e*/ 	.short	(.L_43 - .L_42)


	//   ....[0]....
.L_42:
        /*0080*/ 	.word	0x00000320


	//   ....[1]....
        /*0084*/ 	.word	0x000004c0


	//   ....[2]....
        /*0088*/ 	.word	0x00000510


	//----- nvinfo : EIATTR_CRS_STACK_SIZE
	.align		4
.L_43:
        /*008c*/ 	.byte	0x04, 0x1e
        /*008e*/ 	.short	(.L_45 - .L_44)
.L_44:
        /*0090*/ 	.word	0x00000000


	//----- nvinfo : EIATTR_CBANK_PARAM_SIZE
	.align		4
.L_45:
        /*0094*/ 	.byte	0x03, 0x19
        /*0096*/ 	.short	0x0030


	//----- nvinfo : EIATTR_PARAM_CBANK
	.align		4
        /*0098*/ 	.byte	0x04, 0x0a
        /*009a*/ 	.short	(.L_47 - .L_46)
	.align		4
.L_46:
        /*009c*/ 	.word	index@(.nv.constant0._Z20weighted_sum_partialILj256EEvPdS0_PiS0_mm)
        /*00a0*/ 	.short	0x0380
        /*00a2*/ 	.short	0x0030


	//----- nvinfo : EIATTR_SW_WAR
	.align		4
.L_47:
        /*00a4*/ 	.byte	0x04, 0x36
        /*00a6*/ 	.short	(.L_49 - .L_48)
.L_48:
        /*00a8*/ 	.word	0x00000008
.L_49:


//--------------------- .nv.callgraph             --------------------------
	.section	.nv.callgraph,"",@"SHT_CUDA_CALLGRAPH"
	.align	4
	.sectionentsize	8
	.align		4
        /*0000*/ 	.word	0x00000000
	.align		4
        /*0004*/ 	.word	0xffffffff
	.align		4
        /*0008*/ 	.word	0x00000000
	.align		4
        /*000c*/ 	.word	0xfffffffe
	.align		4
        /*0010*/ 	.word	0x00000000
	.align		4
        /*0014*/ 	.word	0xfffffffd
	.align		4
        /*0018*/ 	.word	0x00000000
	.align		4
        /*001c*/ 	.word	0xfffffffc


//--------------------- .text._Z14cuda_reductionILj256EEvPdS0_m --------------------------
	.section	.text._Z14cuda_reductionILj256EEvPdS0_m,"ax",@progbits
	.align	128
        .global         _Z14cuda_reductionILj256EEvPdS0_m
        .type           _Z14cuda_reductionILj256EEvPdS0_m,@function
        .size           _Z14cuda_reductionILj256EEvPdS0_m,(.L_x_8 - _Z14cuda_reductionILj256EEvPdS0_m)
        .other          _Z14cuda_reductionILj256EEvPdS0_m,@"STO_CUDA_ENTRY STV_DEFAULT"
_Z14cuda_reductionILj256EEvPdS0_m:
.text._Z14cuda_reductionILj256EEvPdS0_m:
[----:B------:R-:W-:Y:S01]  /*0000*/  LDC R1, c[0x0][0x37c] ;  /* 0x0000df00ff017b82 */ /* 0x000fe20000000800 */
[----:B------:R-:W0:Y:S07]  /*0010*/  S2R R3, SR_TID.X ;  /* 0x0000000000037919 */ /* 0x000e2e0000002100 */
[----:B------:R-:W1:Y:S01]  /*0020*/  S2UR UR5, SR_CgaCtaId ;  /* 0x00000000000579c3 */ /* 0x000e620000008800 */
[----:B------:R-:W2:Y:S01]  /*0030*/  LDCU.64 UR8, c[0x0][0x390] ;  /* 0x00007200ff0877ac */ /* 0x000ea20008000a00 */
[----:B------:R-:W-:Y:S01]  /*0040*/  BSSY.RECONVERGENT B0, `(.L_x_0) ;  /* 0x000001a000007945 */ /* 0x000fe20003800200 */
[----:B------:R-:W3:Y:S01]  /*0050*/  S2R R0, SR_CTAID.X ;  /* 0x0000000000007919 */ /* 0x000ee20000002500 */
[----:B------:R-:W-:Y:S01]  /*0060*/  UMOV UR4, 0x400 ;  /* 0x0000040000047882 */ /* 0x000fe20000000000 */
[----:B------:R-:W4:Y:S01]  /*0070*/  LDCU.64 UR6, c[0x0][0x358] ;  /* 0x00006b00ff0677ac */ /* 0x000f220008000a00 */
[----:B------:R-:W0:Y:S01]  /*0080*/  LDCU.64 UR10, c[0x0][0x380] ;  /* 0x00007000ff0a77ac */ /* 0x000e220008000a00 */
[----:B-1----:R-:W-:-:S06]  /*0090*/  ULEA UR4, UR5, UR4, 0x18 ;  /* 0x0000000405047291 */ /* 0x002fcc000f8ec0ff */
[----:B0-----:R-:W-:Y:S02]  /*00a0*/  LEA R2, R3, UR4, 0x3 ;  /* 0x0000000403027c11 */ /* 0x001fe4000f8e18ff */
[----:B---3--:R-:W-:-:S03]  /*00b0*/  LEA R11, P1, R0, R3, 0x8 ;  /* 0x00000003000b7211 */ /* 0x008fc600078240ff */
[----:B------:R0:W-:Y:S01]  /*00c0*/  STS.64 [R2], RZ ;  /* 0x000000ff02007388 */ /* 0x0001e20000000a00 */
[----:B--2---:R-:W-:Y:S01]  /*00d0*/  ISETP.GE.U32.AND P0, PT, R11, UR8, PT ;  /* 0x000000080b007c0c */ /* 0x004fe2000bf06070 */
[----:B------:R-:W-:Y:S01]  /*00e0*/  IMAD.X R12, RZ, RZ, RZ, P1 ;  /* 0x000000ffff0c7224 */ /* 0x000fe200008e06ff */
[----:B------:R-:W-:-:S04]  /*00f0*/  ISETP.GT.U32.AND P1, PT, R3, 0x7f, PT ;  /* 0x0000007f0300780c */ /* 0x000fc80003f24070 */
[----:B------:R-:W-:-:S13]  /*0100*/  ISETP.GE.U32.AND.EX P0, PT, R12, UR9, PT, P0 ;  /* 0x000000090c007c0c */ /* 0x000fda000bf06100 */
[----:B0---4-:R-:W-:Y:S05]  /*0110*/  @P0 BRA `(.L_x_1) ;  /* 0x0000000000300947 */ /* 0x011fea0003800000 */
[----:B------:R-:W0:Y:S02]  /*0120*/  LDC R10, c[0x0][0x370] ;  /* 0x0000dc00ff0a7b82 */ /* 0x000e240000000800 */
.L_x_2:
[C---:B------:R-:W-:Y:S01]  /*0130*/  LEA R8, P0, R11.reuse, UR10, 0x3 ;  /* 0x0000000a0b087c11 */ /* 0x040fe2000f8018ff */
[----:B-1----:R-:W1:Y:S03]  /*0140*/  LDS.64 R6, [R2] ;  /* 0x0000000002067984 */ /* 0x002e660000000a00 */
[----:B------:R-:W-:-:S05]  /*0150*/  LEA.HI.X R9, R11, UR11, R12, 0x3, P0 ;  /* 0x0000000b0b097c11 */ /* 0x000fca00080f1c0c */
[----:B------:R-:W1:Y:S01]  /*0160*/  LDG.E.64 R4, desc[UR6][R8.64] ;  /* 0x0000000608047981 */ /* 0x000e62000c1e1b00 */
[----:B0-----:R-:W-:-:S05]  /*0170*/  LEA R11, P0, R10, R11, 0x8 ;  /* 0x0000000b0a0b7211 */ /* 0x001fca00078040ff */
[----:B------:R-:W-:Y:S01]  /*0180*/  IMAD.X R12, RZ, RZ, R12, P0 ;  /* 0x000000ffff0c7224 */ /* 0x000fe200000e060c */
[----:B------:R-:W-:-:S04]  /*0190*/  ISETP.GE.U32.AND P0, PT, R11, UR8, PT ;  /* 0x000000080b007c0c */ /* 0x000fc8000bf06070 */
[----:B------:R-:W-:Y:S01]  /*01a0*/  ISETP.GE.U32.AND.EX P0, PT, R12, UR9, PT, P0 ;  /* 0x000000090c007c0c */ /* 0x000fe2000bf06100 */
[----:B-1----:R-:W-:-:S07]  /*01b0*/  DADD R4, R4, R6 ;  /* 0x0000000004047229 */ /* 0x002fce0000000006 */
[----:B------:R1:W-:Y:S05]  /*01c0*/  STS.64 [R2], R4 ;  /* 0x0000000402007388 */ /* 0x0003ea0000000a00 */
[----:B------:R-:W-:Y:S05]  /*01d0*/  @!P0 BRA `(.L_x_2) ;  /* 0xfffffffc00d48947 */ /* 0x000fea000383ffff */
.L_x_1:
[----:B------:R-:W-:Y:S05]  /*01e0*/  BSYNC.RECONVERGENT B0 ;  /* 0x0000000000007941 */ /* 0x000fea0003800200 */
.L_x_0:
[----:B------:R-:W-:Y:S01]  /*01f0*/  BAR.SYNC.DEFER_BLOCKING 0x0 ;  /* 0x0000000000007b1d */ /* 0x000fe20000010000 */
[----:B------:R-:W-:-:S05]  /*0200*/  ISETP.GT.U32.AND P0, PT, R3, 0x3f, PT ;  /* 0x0000003f0300780c */ /* 0x000fca0003f04070 */
[----:B-1----:R-:W-:Y:S04]  /*0210*/  @!P1 LDS.64 R4, [R2+0x400] ;  /* 0x0004000002049984 */ /* 0x002fe80000000a00 */
[----:B------:R-:W0:Y:S02]  /*0220*/  @!P1 LDS.64 R6, [R2] ;  /* 0x0000000002069984 */ /* 0x000e240000000a00 */
[----:B0-----:R-:W-:-:S07]  /*0230*/  @!P1 DADD R4, R4, R6 ;  /* 0x0000000004049229 */ /* 0x001fce0000000006 */
[----:B------:R-:W-:Y:S01]  /*0240*/  @!P1 STS.64 [R2], R4 ;  /* 0x0000000402009388 */ /* 0x000fe20000000a00 */
[----:B------:R-:W-:Y:S01]  /*0250*/  BAR.SYNC.DEFER_BLOCKING 0x0 ;  /* 0x0000000000007b1d */ /* 0x000fe20000010000 */
[----:B------:R-:W-:-:S05]  /*0260*/  ISETP.GT.U32.AND P1, PT, R3, 0x1f, PT ;  /* 0x0000001f0300780c */ /* 0x000fca0003f24070 */
[----:B------:R-:W-:Y:S04]  /*0270*/  @!P0 LDS.64 R6, [R2+0x200] ;  /* 0x0002000002068984 */ /* 0x000fe80000000a00 */
[----:B------:R-:W0:Y:S02]  /*0280*/  @!P0 LDS.64 R8, [R2] ;  /* 0x0000000002088984 */ /* 0x000e240000000a00 */
[----:B0-----:R-:W-:-:S07]  /*0290*/  @!P0 DADD R6, R6, R8 ;  /* 0x0000000006068229 */ /* 0x001fce0000000008 */
[----:B------:R0:W-:Y:S01]  /*02a0*/  @!P0 STS.64 [R2], R6 ;  /* 0x0000000602008388 */ /* 0x0001e20000000a00 */
[----:B------:R-:W-:Y:S06]  /*02b0*/  BAR.SYNC.DEFER_BLOCKING 0x0 ;  /* 0x0000000000007b1d */ /* 0x000fec0000010000 */
[----:B------:R-:W-:Y:S05]  /*02c0*/  @P1 EXIT ;  /* 0x000000000000194d */ /* 0x000fea0003800000 */
[----:B------:R-:W-:Y:S01]  /*02d0*/  LDS.64 R4, [R2+0x100] ;  /* 0x0001000002047984 */ /* 0x000fe20000000a00 */
[----:B------:R-:W-:-:S03]  /*02e0*/  ISETP.NE.AND P0, PT, R3, RZ, PT ;  /* 0x000000ff0300720c */ /* 0x000fc60003f05270 */
[----:B0-----:R-:W0:Y:S02]  /*02f0*/  LDS.64 R6, [R2] ;  /* 0x0000000002067984 */ /* 0x001e240000000a00 */
[----:B0-----:R-:W-:-:S07]  /*0300*/  DADD R4, R4, R6 ;  /* 0x0000000004047229 */ /* 0x001fce0000000006 */
[----:B------:R-:W-:Y:S04]  /*0310*/  STS.64 [R2], R4 ;  /* 0x0000000402007388 */ /* 0x000fe80000000a00 */
[----:B------:R-:W-:Y:S04]  /*0320*/  LDS.64 R6, [R2+0x80] ;  /* 0x0000800002067984 */ /* 0x000fe80000000a00 */
[----:B------:R-:W0:Y:S02]  /*0330*/  LDS.64 R8, [R2] ;  /* 0x0000000002087984 */ /* 0x000e240000000a00 */
        /* <DEDUP_REMOVED lines=17> */
[----:B------:R0:W-:Y:S01]  /*0450*/  STS.64 [R2], R6 ;  /* 0x0000000602007388 */ /* 0x0001e20000000a00 */
[----:B------:R-:W-:Y:S05]  /*0460*/  @P0 EXIT ;  /* 0x000000000000094d */ /* 0x000fea0003800000 */
[----:B0-----:R-:W0:Y:S01]  /*0470*/  LDS.64 R2, [UR4] ;  /* 0x00000004ff027984 */ /* 0x001e220008000a00 */
[----:B------:R-:W1:Y:S02]  /*0480*/  LDC.64 R4, c[0x0][0x388] ;  /* 0x0000e200ff047b82 */ /* 0x000e640000000a00 */
[----:B-1----:R-:W-:-:S05]  /*0490*/  IMAD.WIDE.U32 R4, R0, 0x8, R4 ;  /* 0x0000000800047825 */ /* 0x002fca00078e0004 */
[----:B0-----:R-:W-:Y:S01]  /*04a0*/  STG.E.64 desc[UR6][R4.64], R2 ;  /* 0x0000000204007986 */ /* 0x001fe2000c101b06 */
[----:B------:R-:W-:Y:S05]  /*04b0*/  EXIT ;  /* 0x000000000000794d */ /* 0x000fea0003800000 */
.L_x_3:
[----:B------:R-:W-:-:S00]  /*04c0*/  BRA `(.L_x_3) ;  /* 0xfffffffc00fc7947 */ /* 0x000fc0000383ffff */
[----:B------:R-:W-:-:S00]  /*04d0*/  NOP ;  /* 0x0000000000007918 */ /* 0x000fc00000000000 */
        /* <DEDUP_REMOVED lines=10> */
.L_x_8:


//--------------------- .text._Z20weighted_sum_partialILj256EEvPdS0_PiS0_mm --------------------------
	.section	.text._Z20weighted_sum_partialILj256EEvPdS0_PiS0_mm,"ax",@progbits
	.align	128
        .global         _Z20weighted_sum_partialILj256EEvPdS0_PiS0_mm
        .type           _Z20weighted_sum_partialILj256EEvPdS0_PiS0_mm,@function
        .size           _Z20weighted_sum_partialILj256EEvPdS0_PiS0_mm,(.L_x_9 - _Z20weighted_sum_partialILj256EEvPdS0_PiS0_mm)
        .other          _Z20weighted_sum_partialILj256EEvPdS0_PiS0_mm,@"STO_CUDA_ENTRY STV_DEFAULT"
_Z20weighted_sum_partialILj256EEvPdS0_PiS0_mm:
.text._Z20weighted_sum_partialILj256EEvPdS0_PiS0_mm:
        /* <DEDUP_REMOVED lines=8> */
[----:B------:R-:W0:Y:S01]  /*0080*/  LDCU.128 UR12, c[0x0][0x390] ;  /* 0x00007200ff0c77ac */ /* 0x000e220008000c00 */
        /* <DEDUP_REMOVED lines=9> */
[----:B------:R-:W0:Y:S08]  /*0120*/  LDC R16, c[0x0][0x370] ;  /* 0x0000dc00ff107b82 */ /* 0x000e300000000800 */
[----:B------:R-:W1:Y:S02]  /*0130*/  LDC.64 R4, c[0x0][0x380] ;  /* 0x0000e000ff047b82 */ /* 0x000e640000000a00 */
.L_x_6:
[C---:B------:R-:W-:Y:S01]  /*0140*/  LEA R14, P0, R17.reuse, UR12, 0x2 ;  /* 0x0000000c110e7c11 */ /* 0x040fe2000f8010ff */
[----:B--2---:R-:W2:Y:S03]  /*0150*/  LDS.64 R10, [R2] ;  /* 0x00000000020a7984 */ /* 0x004ea60000000a00 */
[----:B------:R-:W-:-:S05]  /*0160*/  LEA.HI.X R15, R17, UR13, R18, 0x2, P0 ;  /* 0x0000000d110f7c11 */ /* 0x000fca00080f1412 */
[----:B------:R-:W1:Y:S01]  /*0170*/  LDG.E R9, desc[UR6][R14.64] ;  /* 0x000000060e097981 */ /* 0x000e62000c1e1900 */
[----:B------:R-:W-:-:S04]  /*0180*/  LEA R12, P0, R17, UR14, 0x3 ;  /* 0x0000000e110c7c11 */ /* 0x000fc8000f8018ff */
[----:B------:R-:W-:-:S05]  /*0190*/  LEA.HI.X R13, R17, UR15, R18, 0x3, P0 ;  /* 0x0000000f110d7c11 */ /* 0x000fca00080f1c12 */
[----:B------:R-:W2:Y:S01]  /*01a0*/  LDG.E.64 R6, desc[UR6][R12.64] ;  /* 0x000000060c067981 */ /* 0x000ea2000c1e1b00 */
[----:B-1----:R-:W-:-:S06]  /*01b0*/  IMAD.WIDE R8, R9, 0x8, R4 ;  /* 0x0000000809087825 */ /* 0x002fcc00078e0204 */
[----:B------:R-:W2:Y:S01]  /*01c0*/  LDG.E.64 R8, desc[UR6][R8.64] ;  /* 0x0000000608087981 */ /* 0x000ea2000c1e1b00 */
[----:B0-----:R-:W-:-:S05]  /*01d0*/  LEA R17, P0, R16, R17, 0x8 ;  /* 0x0000001110117211 */ /* 0x001fca00078040ff */
[----:B------:R-:W-:Y:S01]  /*01e0*/  IMAD.X R18, RZ, RZ, R18, P0 ;  /* 0x000000ffff127224 */ /* 0x000fe200000e0612 */
[----:B------:R-:W-:-:S04]  /*01f0*/  ISETP.GE.U32.AND P0, PT, R17, UR8, PT ;  /* 0x0000000811007c0c */ /* 0x000fc8000bf06070 */
[----:B------:R-:W-:Y:S01]  /*0200*/  ISETP.GE.U32.AND.EX P0, PT, R18, UR9, PT, P0 ;  /* 0x0000000912007c0c */ /* 0x000fe2000bf06100 */
[----:B--2---:R-:W-:-:S07]  /*0210*/  DFMA R6, R6, R8, R10 ;  /* 0x000000080606722b */ /* 0x004fce000000000a */
[----:B------:R2:W-:Y:S05]  /*0220*/  STS.64 [R2], R6 ;  /* 0x0000000602007388 */ /* 0x0005ea0000000a00 */
[----:B------:R-:W-:Y:S05]  /*0230*/  @!P0 BRA `(.L_x_6) ;  /* 0xfffffffc00c08947 */ /* 0x000fea000383ffff */
.L_x_5:
[----:B------:R-:W-:Y:S05]  /*0240*/  BSYNC.RECONVERGENT B0 ;  /* 0x0000000000007941 */ /* 0x000fea0003800200 */
.L_x_4:
[----:B------:R-:W-:Y:S01]  /*0250*/  BAR.SYNC.DEFER_BLOCKING 0x0 ;  /* 0x0000000000007b1d */ /* 0x000fe20000010000 */
[----:B------:R-:W-:-:S05]  /*0260*/  ISETP.GT.U32.AND P0, PT, R3, 0x3f, PT ;  /* 0x0000003f0300780c */ /* 0x000fca0003f04070 */
[----:B------:R-:W-:Y:S04]  /*0270*/  @!P1 LDS.64 R4, [R2+0x400] ;  /* 0x0004000002049984 */ /* 0x000fe80000000a00 */
[----:B--2---:R-:W0:Y:S02]  /*0280*/  @!P1 LDS.64 R6, [R2] ;  /* 0x0000000002069984 */ /* 0x004e240000000a00 */
        /* <DEDUP_REMOVED lines=41> */
.L_x_7:
        /* <DEDUP_REMOVED lines=14> */
.L_x_9:


//--------------------- .nv.shared._Z14cuda_reductionILj256EEvPdS0_m --------------------------
	.section	.nv.shared._Z14cuda_reductionILj256EEvPdS0_m,"aw",@nobits
	.sectionflags	@""
	.align	16
	.zero		1024


//--------------------- .nv.shared.reserved.0     --------------------------
	.section	.nv.shared.reserved.0,"aw",@nobits
	.weak		__nv_reservedSMEM_offset_0_alias
	.size		__nv_reservedSMEM_offset_0_alias, 0, 64
	.other		__nv_reservedSMEM_offset_0_alias,@"STO_CUDA_RESERVED_SHARED STV_DEFAULT"
__nv_reservedSMEM_offset_0_alias:
	.zero		0
	.zero		64


//--------------------- .nv.shared._Z20weighted_sum_partialILj256EEvPdS0_PiS0_mm --------------------------
	.section	.nv.shared._Z20weighted_sum_partialILj256EEvPdS0_PiS0_mm,"aw",@nobits
	.sectionflags	@""
	.align	16
	.zero		1024


//--------------------- .nv.constant0._Z14cuda_reductionILj256EEvPdS0_m --------------------------
	.section	.nv.constant0._Z14cuda_reductionILj256EEvPdS0_m,"a",@progbits
	.sectionflags	@""
	.align	4
.nv.constant0._Z14cuda_reductionILj256EEvPdS0_m:
	.zero		920


//--------------------- .nv.constant0._Z20weighted_sum_partialILj256EEvPdS0_PiS0_mm --------------------------
	.section	.nv.constant0._Z20weighted_sum_partialILj256EEvPdS0_PiS0_mm,"a",@progbits
	.sectionflags	@""
	.align	4
.nv.constant0._Z20weighted_sum_partialILj256EEvPdS0_PiS0_mm:
	.zero		944


//--------------------- SYMBOLS --------------------------

	.type		.nv.reservedSmem.offset0,@object
	.size		.nv.reservedSmem.offset0,0x4
	.type		.nv.reservedSmem.cap,@object
	.size		.nv.reservedSmem.cap,0x4
